	.headerflags	@"EF_CUDA_TEXMODE_UNIFIED EF_CUDA_64BIT_ADDRESS EF_CUDA_ACCELERATORS EF_CUDA_SM90 EF_CUDA_VIRTUAL_SM(EF_CUDA_SM90)"
	.elftype	@"ET_EXEC"


//--------------------- .nv.info                  --------------------------
	.section	.nv.info,"",@"SHT_CUDA_INFO"
	.align	4


	//----- nvinfo : EIATTR_REGCOUNT
	.align		4
        /*0000*/ 	.byte	0x04, 0x2f
        /*0002*/ 	.short	(.L_1 - .L_0)
	.align		4
.L_0:
        /*0004*/ 	.word	index@(triton_poi_fused__prelu_kernel_cat_0)
        /*0008*/ 	.word	0x00000014


	//----- nvinfo : EIATTR_MIN_STACK_SIZE
	.align		4
.L_1:
        /*000c*/ 	.byte	0x04, 0x12
        /*000e*/ 	.short	(.L_3 - .L_2)
	.align		4
.L_2:
        /*0010*/ 	.word	index@(triton_poi_fused__prelu_kernel_cat_0)
        /*0014*/ 	.word	0x00000000


	//----- nvinfo : EIATTR_FRAME_SIZE
	.align		4
.L_3:
        /*0018*/ 	.byte	0x04, 0x11
        /*001a*/ 	.short	(.L_5 - .L_4)
	.align		4
.L_4:
        /*001c*/ 	.word	index@(triton_poi_fused__prelu_kernel_cat_0)
        /*0020*/ 	.word	0x00000000


	//----- nvinfo : EIATTR_MIN_STACK_SIZE
	.align		4
.L_5:
        /*0024*/ 	.byte	0x04, 0x12
        /*0026*/ 	.short	(.L_7 - .L_6)
	.align		4
.L_6:
        /*0028*/ 	.word	index@(triton_poi_fused__prelu_kernel_cat_0)
        /*002c*/ 	.word	0x00000000
.L_7:


//--------------------- .nv.info.triton_poi_fused__prelu_kernel_cat_0 --------------------------
	.section	.nv.info.triton_poi_fused__prelu_kernel_cat_0,"",@"SHT_CUDA_INFO"
	.sectionflags	@""
	.align	4


	//----- nvinfo : EIATTR_CUDA_API_VERSION
	.align		4
        /*0000*/ 	.byte	0x04, 0x37
        /*0002*/ 	.short	(.L_9 - .L_8)
.L_8:
        /*0004*/ 	.word	0x0000007c


	//----- nvinfo : EIATTR_KPARAM_INFO
	.align		4
.L_9:
        /*0008*/ 	.byte	0x04, 0x17
        /*000a*/ 	.short	(.L_11 - .L_10)
.L_10:
        /*000c*/ 	.word	0x00000000
        /*0010*/ 	.short	0x0007
        /*0012*/ 	.short	0x0038
        /*0014*/ 	.byte	0x00, 0xf0, 0x11, 0x00


	//----- nvinfo : EIATTR_KPARAM_INFO
	.align		4
.L_11:
        /*0018*/ 	.byte	0x04, 0x17
        /*001a*/ 	.short	(.L_13 - .L_12)
.L_12:
        /*001c*/ 	.word	0x00000000
        /*0020*/ 	.short	0x0006
        /*0022*/ 	.short	0x0030
        /*0024*/ 	.byte	0x00, 0xf4, 0x21, 0x00


	//----- nvinfo : EIATTR_KPARAM_INFO
	.align		4
.L_13:
        /*0028*/ 	.byte	0x04, 0x17
        /*002a*/ 	.short	(.L_15 - .L_14)
.L_14:
        /*002c*/ 	.word	0x00000000
        /*0030*/ 	.short	0x0005
        /*0032*/ 	.short	0x0028
        /*0034*/ 	.byte	0x00, 0xf4, 0x21, 0x00


	//----- nvinfo : EIATTR_KPARAM_INFO
	.align		4
.L_15:
        /*0038*/ 	.byte	0x04, 0x17
        /*003a*/ 	.short	(.L_17 - .L_16)
.L_16:
        /*003c*/ 	.word	0x00000000
        /*0040*/ 	.short	0x0004
        /*0042*/ 	.short	0x0020
        /*0044*/ 	.byte	0x00, 0xf4, 0x21, 0x00


	//----- nvinfo : EIATTR_KPARAM_INFO
	.align		4
.L_17:
        /*0048*/ 	.byte	0x04, 0x17
        /*004a*/ 	.short	(.L_19 - .L_18)
.L_18:
        /*004c*/ 	.word	0x00000000
        /*0050*/ 	.short	0x0003
        /*0052*/ 	.short	0x0018
        /*0054*/ 	.byte	0x00, 0xf4, 0x21, 0x00


	//----- nvinfo : EIATTR_KPARAM_INFO
	.align		4
.L_19:
        /*0058*/ 	.byte	0x04, 0x17
        /*005a*/ 	.short	(.L_21 - .L_20)
.L_20:
        /*005c*/ 	.word	0x00000000
        /*0060*/ 	.short	0x0002
        /*0062*/ 	.short	0x0010
        /*0064*/ 	.byte	0x00, 0xf4, 0x21, 0x00


	//----- nvinfo : EIATTR_KPARAM_INFO
	.align		4
.L_21:
        /*0068*/ 	.byte	0x04, 0x17
        /*006a*/ 	.short	(.L_23 - .L_22)
.L_22:
        /*006c*/ 	.word	0x00000000
        /*0070*/ 	.short	0x0001
        /*0072*/ 	.short	0x0008
        /*0074*/ 	.byte	0x00, 0xf4, 0x21, 0x00


	//----- nvinfo : EIATTR_KPARAM_INFO
	.align		4
.L_23:
        /*0078*/ 	.byte	0x04, 0x17
        /*007a*/ 	.short	(.L_25 - .L_24)
.L_24:
        /*007c*/ 	.word	0x00000000
        /*0080*/ 	.short	0x0000
        /*0082*/ 	.short	0x0000
        /*0084*/ 	.byte	0x00, 0xf4, 0x21, 0x00


	//----- nvinfo : EIATTR_SPARSE_MMA_MASK
	.align		4
.L_25:
        /*0088*/ 	.byte	0x03, 0x50
        /*008a*/ 	.short	0x0000


	//----- nvinfo : EIATTR_MAXREG_COUNT
	.align		4
        /*008c*/ 	.byte	0x03, 0x1b
        /*008e*/ 	.short	0x00ff


	//----- nvinfo : EIATTR_EXIT_INSTR_OFFSETS
	.align		4
        /*0090*/ 	.byte	0x04, 0x1c
        /*0092*/ 	.short	(.L_27 - .L_26)


	//   ....[0]....
.L_26:
        /*0094*/ 	.word	0x00000330


	//   ....[1]....
        /*0098*/ 	.word	0x00000350


	//----- nvinfo : EIATTR_REQNTID
	.align		4
.L_27:
        /*009c*/ 	.byte	0x04, 0x10
        /*009e*/ 	.short	(.L_29 - .L_28)
.L_28:
        /*00a0*/ 	.word	0x00000080
        /*00a4*/ 	.word	0x00000001
        /*00a8*/ 	.word	0x00000001


	//----- nvinfo : EIATTR_CBANK_PARAM_SIZE
	.align		4
.L_29:
        /*00ac*/ 	.byte	0x03, 0x19
        /*00ae*/ 	.short	0x003c


	//----- nvinfo : EIATTR_PARAM_CBANK
	.align		4
        /*00b0*/ 	.byte	0x04, 0x0a
        /*00b2*/ 	.short	(.L_31 - .L_30)
	.align		4
.L_30:
        /*00b4*/ 	.word	index@(.nv.constant0.triton_poi_fused__prelu_kernel_cat_0)
        /*00b8*/ 	.short	0x0210
        /*00ba*/ 	.short	0x003c


	//----- nvinfo : EIATTR_SW_WAR
	.align		4
.L_31:
        /*00bc*/ 	.byte	0x04, 0x36
        /*00be*/ 	.short	(.L_33 - .L_32)
.L_32:
        /*00c0*/ 	.word	0x00000008
.L_33:


//--------------------- .nv.callgraph             --------------------------
	.section	.nv.callgraph,"",@"SHT_CUDA_CALLGRAPH"
	.align	4
	.sectionentsize	8
	.align		4
        /*0000*/ 	.word	0x00000000
	.align		4
        /*0004*/ 	.word	0xffffffff
	.align		4
        /*0008*/ 	.word	0x00000000
	.align		4
        /*000c*/ 	.word	0xfffffffe
	.align		4
        /*0010*/ 	.word	0x00000000
	.align		4
        /*0014*/ 	.word	0xfffffffd
	.align		4
        /*0018*/ 	.word	0x00000000
	.align		4
        /*001c*/ 	.word	0xfffffffc


//--------------------- .text.triton_poi_fused__prelu_kernel_cat_0 --------------------------
	.section	.text.triton_poi_fused__prelu_kernel_cat_0,"ax",@progbits
	.align	128
        .global         triton_poi_fused__prelu_kernel_cat_0
        .type           triton_poi_fused__prelu_kernel_cat_0,@function
        .size           triton_poi_fused__prelu_kernel_cat_0,(.L_x_1 - triton_poi_fused__prelu_kernel_cat_0)
        .other          triton_poi_fused__prelu_kernel_cat_0,@"STO_CUDA_ENTRY STV_DEFAULT"
triton_poi_fused__prelu_kernel_cat_0:
.text.triton_poi_fused__prelu_kernel_cat_0:
[----:B------:R-:W0:Y:S02]  /*0000*/  LDC R1, c[0x0][0x28] ;  /* 0x00000a00ff017b82 */ /* 0x000e240000000800 */
[----:B------:R-:W1:Y:S01]  /*0010*/  S2R R0, SR_TID.X ;  /* 0x0000000000007919 */ /* 0x000e620000002100 */
[----:B------:R-:W2:Y:S01]  /*0020*/  LDC.64 R4, c[0x0][0x220] ;  /* 0x00008800ff047b82 */ /* 0x000ea20000000a00 */
[----:B------:R-:W-:Y:S01]  /*0030*/  IMAD.MOV.U32 R12, RZ, RZ, RZ ;  /* 0x000000ffff0c7224 */ /* 0x000fe200078e00ff */
[----:B------:R-:W-:Y:S01]  /*0040*/  ULDC.64 UR4, c[0x0][0x208] ;  /* 0x0000820000047ab9 */ /* 0x000fe20000000a00 */
[----:B------:R-:W3:Y:S05]  /*0050*/  S2R R3, SR_CTAID.X ;  /* 0x0000000000037919 */ /* 0x000eea0000002500 */
[----:B------:R-:W4:Y:S08]  /*0060*/  LDC.64 R8, c[0x0][0x218] ;  /* 0x00008600ff087b82 */ /* 0x000f300000000a00 */
[----:B------:R-:W5:Y:S01]  /*0070*/  LDC.64 R10, c[0x0][0x228] ;  /* 0x00008a00ff0a7b82 */ /* 0x000f620000000a00 */
[----:B-1----:R-:W-:-:S05]  /*0080*/  LOP3.LUT R0, R0, 0x7f, RZ, 0xc0, !PT ;  /* 0x0000007f00007812 */ /* 0x002fca00078ec0ff */
[----:B---3--:R-:W-:-:S05]  /*0090*/  IMAD R0, R3, 0x80, R0 ;  /* 0x0000008003007824 */ /* 0x008fca00078e0200 */
[----:B------:R-:W-:-:S04]  /*00a0*/  SHF.R.S32.HI R3, RZ, 0x1f, R0 ;  /* 0x0000001fff037819 */ /* 0x000fc80000011400 */
[----:B------:R-:W-:-:S04]  /*00b0*/  LEA.HI R3, R3, R0, RZ, 0x4 ;  /* 0x0000000003037211 */ /* 0x000fc800078f20ff */
[----:B------:R-:W-:Y:S02]  /*00c0*/  LOP3.LUT R7, R3, 0xfffffff0, RZ, 0xc0, !PT ;  /* 0xfffffff003077812 */ /* 0x000fe400078ec0ff */
[----:B------:R-:W-:-:S03]  /*00d0*/  SHF.R.S32.HI R3, RZ, 0x4, R3 ;  /* 0x00000004ff037819 */ /* 0x000fc60000011403 */
[----:B------:R-:W-:Y:S02]  /*00e0*/  IMAD.IADD R2, R0, 0x1, -R7 ;  /* 0x0000000100027824 */ /* 0x000fe400078e0a07 */
[----:B------:R-:W1:Y:S02]  /*00f0*/  LDC.64 R6, c[0x0][0x210] ;  /* 0x00008400ff067b82 */ /* 0x000e640000000a00 */
[----:B------:R-:W-:Y:S01]  /*0100*/  IMAD R13, R3, 0x4, R2 ;  /* 0x00000004030d7824 */ /* 0x000fe200078e0202 */
[----:B------:R-:W-:-:S03]  /*0110*/  LOP3.LUT R14, R2, 0xfffffffc, RZ, 0xc0, !PT ;  /* 0xfffffffc020e7812 */ /* 0x000fc600078ec0ff */
[----:B--2---:R-:W-:Y:S01]  /*0120*/  IMAD.WIDE R4, R13, 0x4, R4 ;  /* 0x000000040d047825 */ /* 0x004fe200078e0204 */
[----:B------:R-:W-:-:S04]  /*0130*/  ISETP.NE.AND P0, PT, R14, 0x8, PT ;  /* 0x000000080e00780c */ /* 0x000fc80003f05270 */
[----:B------:R-:W-:-:S13]  /*0140*/  ISETP.LT.AND P6, PT, R0, 0x100, !P0 ;  /* 0x000001000000780c */ /* 0x000fda00047c1270 */
[----:B------:R1:W2:Y:S01]  /*0150*/  @P6 LDG.E.EL R12, desc[UR4][R4.64+-0x20] ;  /* 0xffffe004040c6981 */ /* 0x0002a2000c2e1900 */
[----:B------:R-:W-:Y:S01]  /*0160*/  ISETP.GE.AND P1, PT, R0, 0x100, PT ;  /* 0x000001000000780c */ /* 0x000fe20003f26270 */
[----:B------:R-:W-:Y:S01]  /*0170*/  IMAD.MOV.U32 R16, RZ, RZ, RZ ;  /* 0x000000ffff107224 */ /* 0x000fe200078e00ff */
[----:B------:R-:W-:Y:S02]  /*0180*/  ISETP.NE.AND P4, PT, R14, 0x4, PT ;  /* 0x000000040e00780c */ /* 0x000fe40003f85270 */
[----:B------:R-:W-:Y:S02]  /*0190*/  CS2R R14, SRZ ;  /* 0x00000000000e7805 */ /* 0x000fe4000001ff00 */
[C---:B------:R-:W-:Y:S02]  /*01a0*/  ISETP.GE.AND P2, PT, R2.reuse, 0x4, PT ;  /* 0x000000040200780c */ /* 0x040fe40003f46270 */
[----:B------:R-:W-:Y:S02]  /*01b0*/  ISETP.GT.AND P3, PT, R2, 0xb, !P1 ;  /* 0x0000000b0200780c */ /* 0x000fe40004f64270 */
[----:B------:R-:W3:Y:S01]  /*01c0*/  LDC.64 R2, c[0x0][0x230] ;  /* 0x00008c00ff027b82 */ /* 0x000ee20000000a00 */
[----:B------:R-:W-:Y:S01]  /*01d0*/  ISETP.LT.AND P5, PT, R0, 0x100, !P2 ;  /* 0x000001000000780c */ /* 0x000fe200057a1270 */
[----:B-1----:R-:W-:-:S04]  /*01e0*/  IMAD.WIDE R4, R13, 0x4, R6 ;  /* 0x000000040d047825 */ /* 0x002fc800078e0206 */
[----:B----4-:R-:W-:-:S04]  /*01f0*/  IMAD.WIDE R6, R13, 0x4, R8 ;  /* 0x000000040d067825 */ /* 0x010fc800078e0208 */
[----:B-----5:R-:W-:Y:S02]  /*0200*/  IMAD.WIDE R8, R13, 0x4, R10 ;  /* 0x000000040d087825 */ /* 0x020fe400078e020a */
[----:B------:R-:W1:Y:S02]  /*0210*/  LDC.64 R10, c[0x0][0x238] ;  /* 0x00008e00ff0a7b82 */ /* 0x000e640000000a00 */
[----:B------:R-:W4:Y:S04]  /*0220*/  @P5 LDG.E.EL R14, desc[UR4][R4.64] ;  /* 0x00000004040e5981 */ /* 0x000f28000c2e1900 */
[----:B------:R-:W5:Y:S04]  /*0230*/  @P3 LDG.E.EL R15, desc[UR4][R8.64+-0x30] ;  /* 0xffffd004080f3981 */ /* 0x000f68000c2e1900 */
[----:B---3--:R-:W3:Y:S01]  /*0240*/  LDG.E R2, desc[UR4][R2.64] ;  /* 0x0000000402027981 */ /* 0x008ee2000c1e1900 */
[----:B--2---:R-:W-:-:S02]  /*0250*/  SEL R17, R12, RZ, P6 ;  /* 0x000000ff0c117207 */ /* 0x004fc40003000000 */
[----:B------:R-:W-:Y:S01]  /*0260*/  ISETP.LT.AND P6, PT, R0, 0x100, !P4 ;  /* 0x000001000000780c */ /* 0x000fe200067c1270 */
[----:B------:R-:W2:-:S12]  /*0270*/  LDC.64 R12, c[0x0][0x240] ;  /* 0x00009000ff0c7b82 */ /* 0x000e980000000a00 */
[----:B------:R-:W2:Y:S01]  /*0280*/  @P6 LDG.E.EL R16, desc[UR4][R6.64+-0x10] ;  /* 0xfffff00406106981 */ /* 0x000ea2000c2e1900 */
[----:B-1----:R-:W-:Y:S01]  /*0290*/  IMAD.WIDE R10, R0, 0x4, R10 ;  /* 0x00000004000a7825 */ /* 0x002fe200078e020a */
[----:B-----5:R-:W-:Y:S02]  /*02a0*/  @P0 SEL R17, R15, RZ, P3 ;  /* 0x000000ff0f110207 */ /* 0x020fe40001800000 */
[----:B----4-:R-:W-:Y:S02]  /*02b0*/  SEL R15, R14, RZ, P5 ;  /* 0x000000ff0e0f7207 */ /* 0x010fe40002800000 */
[----:B--2---:R-:W-:-:S04]  /*02c0*/  SEL R16, R16, RZ, P6 ;  /* 0x000000ff10107207 */ /* 0x004fc80003000000 */
[----:B------:R-:W-:-:S04]  /*02d0*/  @P2 SEL R15, R16, R17, !P4 ;  /* 0x00000011100f2207 */ /* 0x000fc80006000000 */
[----:B------:R-:W-:Y:S01]  /*02e0*/  FSETP.GT.AND P0, PT, R15, RZ, PT ;  /* 0x000000ff0f00720b */ /* 0x000fe20003f04000 */
[----:B---3--:R-:W-:Y:S01]  /*02f0*/  FMUL R8, R2, R15 ;  /* 0x0000000f02087220 */ /* 0x008fe20000400000 */
[----:B------:R1:W-:Y:S01]  /*0300*/  @!P1 STG.E desc[UR4][R10.64], R15 ;  /* 0x0000000f0a009986 */ /* 0x0003e2000c101904 */
[----:B------:R-:W-:-:S03]  /*0310*/  IMAD.WIDE R2, R0, 0x4, R12 ;  /* 0x0000000400027825 */ /* 0x000fc600078e020c */
[----:B------:R-:W-:Y:S01]  /*0320*/  FSEL R5, R15, R8, P0 ;  /* 0x000000080f057208 */ /* 0x000fe20000000000 */
[----:B------:R-:W-:Y:S06]  /*0330*/  @P1 EXIT ;  /* 0x000000000000194d */ /* 0x000fec0003800000 */
[----:B------:R-:W-:Y:S01]  /*0340*/  STG.E desc[UR4][R2.64], R5 ;  /* 0x0000000502007986 */ /* 0x000fe2000c101904 */
[----:B------:R-:W-:Y:S05]  /*0350*/  EXIT ;  /* 0x000000000000794d */ /* 0x000fea0003800000 */
.L_x_0:
[----:B------:R-:W-:-:S00]  /*0360*/  BRA `(.L_x_0) ;  /* 0xfffffffc00fc7947 */ /* 0x000fc0000383ffff */
[----:B------:R-:W-:-:S00]  /*0370*/  NOP ;  /* 0x0000000000007918 */ /* 0x000fc00000000000 */
        /* <DEDUP_REMOVED lines=8> */
.L_x_1:


//--------------------- .nv.constant0.triton_poi_fused__prelu_kernel_cat_0 --------------------------
	.section	.nv.constant0.triton_poi_fused__prelu_kernel_cat_0,"a",@progbits
	.sectionflags	@""
	.align	4
.nv.constant0.triton_poi_fused__prelu_kernel_cat_0:
	.zero		588
